//
// Generated by NVIDIA NVVM Compiler
//
// Compiler Build ID: CL-36424714
// Cuda compilation tools, release 13.0, V13.0.88
// Based on NVVM 20.0.0
//

.version 9.0
.target sm_100
.address_size 64

	// .globl	_Z18transposeOptimizedPKfPfi
// _ZZ18transposeOptimizedPKfPfiE4tile has been demoted

.visible .entry _Z18transposeOptimizedPKfPfi(
	.param .u64 .ptr .align 1 _Z18transposeOptimizedPKfPfi_param_0,
	.param .u64 .ptr .align 1 _Z18transposeOptimizedPKfPfi_param_1,
	.param .u32 _Z18transposeOptimizedPKfPfi_param_2
)
{
	.reg .pred 	%p<3>;
	.reg .b32 	%r<26>;
	.reg .b32 	%f<3>;
	.reg .b64 	%rd<9>;
	// demoted variable
	.shared .align 4 .b8 _ZZ18transposeOptimizedPKfPfiE4tile[4224];
	ld.param.u64 	%rd1, [_Z18transposeOptimizedPKfPfi_param_0];
	ld.param.u64 	%rd2, [_Z18transposeOptimizedPKfPfi_param_1];
	ld.param.u32 	%r10, [_Z18transposeOptimizedPKfPfi_param_2];
	mov.u32 	%r11, %ctaid.x;
	shl.b32 	%r1, %r11, 5;
	mov.u32 	%r2, %tid.x;
	add.s32 	%r3, %r1, %r2;
	mov.u32 	%r12, %ctaid.y;
	shl.b32 	%r4, %r12, 5;
	mov.u32 	%r5, %tid.y;
	add.s32 	%r13, %r4, %r5;
	max.s32 	%r14, %r3, %r13;
	setp.ge.s32 	%p1, %r14, %r10;
	@%p1 bra 	$L__BB0_2;
	cvta.to.global.u64 	%rd3, %rd1;
	mad.lo.s32 	%r15, %r10, %r13, %r3;
	mul.wide.s32 	%rd4, %r15, 4;
	add.s64 	%rd5, %rd3, %rd4;
	ld.global.f32 	%f1, [%rd5];
	mov.u32 	%r16, _ZZ18transposeOptimizedPKfPfiE4tile;
	mad.lo.s32 	%r17, %r5, 132, %r16;
	shl.b32 	%r18, %r2, 2;
	add.s32 	%r19, %r17, %r18;
	st.shared.f32 	[%r19], %f1;
$L__BB0_2:
	bar.sync 	0;
	add.s32 	%r7, %r4, %r2;
	add.s32 	%r8, %r1, %r5;
	max.s32 	%r20, %r7, %r8;
	setp.ge.s32 	%p2, %r20, %r10;
	@%p2 bra 	$L__BB0_4;
	mov.u32 	%r21, _ZZ18transposeOptimizedPKfPfiE4tile;
	mad.lo.s32 	%r22, %r2, 132, %r21;
	shl.b32 	%r23, %r5, 2;
	add.s32 	%r24, %r22, %r23;
	ld.shared.f32 	%f2, [%r24];
	mad.lo.s32 	%r25, %r10, %r8, %r7;
	cvta.to.global.u64 	%rd6, %rd2;
	mul.wide.s32 	%rd7, %r25, 4;
	add.s64 	%rd8, %rd6, %rd7;
	st.global.f32 	[%rd8], %f2;
$L__BB0_4:
	ret;

}


// ===== COMPILED SASS (sm_100) =====

	.target	sm_100

	.elftype	@"ET_EXEC"


//--------------------- .note.nv.tkinfo           --------------------------
	.section	.note.nv.tkinfo,"",@"SHT_NOTE"
	.sectionflags	@"SHF_NOTE_NV_TKINFO"
	.tkinfo
        /*0018*/ 	.word	0x00000002
        /*0030*/ 	.string	""
        /*0030*/ 	.string	"ptxas"
        /*0030*/ 	.string	"Cuda compilation tools, release 13.0, V13.0.88"
        /*0030*/ 	.string	"Build cuda_13.0.r13.0/compiler.36424714_0"
        /*0030*/ 	.string	"-arch sm_100 -m 64 "



//--------------------- .note.nv.cuinfo           --------------------------
	.section	.note.nv.cuinfo,"",@"SHT_NOTE"
	.sectionflags	@"SHF_NOTE_NV_CUINFO"
        /*0018*/ 	.short	0x0002
        /*001a*/ 	.short	0x0064
        /*001c*/ 	.short	0x0082
	.zero		2


//--------------------- .nv.info                  --------------------------
	.section	.nv.info,"",@"SHT_CUDA_INFO"
	.align	4


	//----- nvinfo : EIATTR_REGCOUNT
	.align		4
        /*0000*/ 	.byte	0x04, 0x2f
        /*0002*/ 	.short	(.L_1 - .L_0)
	.align		4
.L_0:
        /*0004*/ 	.word	index@(_Z18transposeOptimizedPKfPfi)
        /*0008*/ 	.word	0x0000000c


	//----- nvinfo : EIATTR_FRAME_SIZE
	.align		4
.L_1:
        /*000c*/ 	.byte	0x04, 0x11
        /*000e*/ 	.short	(.L_3 - .L_2)
	.align		4
.L_2:
        /*0010*/ 	.word	index@(_Z18transposeOptimizedPKfPfi)
        /*0014*/ 	.word	0x00000000


	//----- nvinfo : EIATTR_MIN_STACK_SIZE
	.align		4
.L_3:
        /*0018*/ 	.byte	0x04, 0x12
        /*001a*/ 	.short	(.L_5 - .L_4)
	.align		4
.L_4:
        /*001c*/ 	.word	index@(_Z18transposeOptimizedPKfPfi)
        /*0020*/ 	.word	0x00000000
.L_5:


//--------------------- .nv.compat                --------------------------
	.section	.nv.compat,"",@"SHT_CUDA_COMPAT_INFO"
	.align	4
        /*0000*/ 	.byte	0x02, 0x09, 0x00, 0x00, 0x02, 0x02, 0x01, 0x00, 0x02, 0x05, 0x05, 0x00, 0x03, 0x07, 0x01, 0x01
        /*0010*/ 	.byte	0x02, 0x03, 0x00, 0x00, 0x02, 0x06, 0x01, 0x00, 0x04, 0x0b, 0x08, 0x00, 0x09, 0x00, 0x00, 0x00
        /*0020*/ 	.byte	0x00, 0x00, 0x00, 0x00


//--------------------- .nv.info._Z18transposeOptimizedPKfPfi --------------------------
	.section	.nv.info._Z18transposeOptimizedPKfPfi,"",@"SHT_CUDA_INFO"
	.sectionflags	@""
	.align	4


	//----- nvinfo : EIATTR_CUDA_API_VERSION
	.align		4
        /*0000*/ 	.byte	0x04, 0x37
        /*0002*/ 	.short	(.L_7 - .L_6)
.L_6:
        /*0004*/ 	.word	0x00000082


	//----- nvinfo : EIATTR_KPARAM_INFO
	.align		4
.L_7:
        /*0008*/ 	.byte	0x04, 0x17
        /*000a*/ 	.short	(.L_9 - .L_8)
.L_8:
        /*000c*/ 	.word	0x00000000
        /*0010*/ 	.short	0x0002
        /*0012*/ 	.short	0x0010
        /*0014*/ 	.byte	0x00, 0xf0, 0x11, 0x00


	//----- nvinfo : EIATTR_KPARAM_INFO
	.align		4
.L_9:
        /*0018*/ 	.byte	0x04, 0x17
        /*001a*/ 	.short	(.L_11 - .L_10)
.L_10:
        /*001c*/ 	.word	0x00000000
        /*0020*/ 	.short	0x0001
        /*0022*/ 	.short	0x0008
        /*0024*/ 	.byte	0x00, 0xf5, 0x21, 0x00


	//----- nvinfo : EIATTR_KPARAM_INFO
	.align		4
.L_11:
        /*0028*/ 	.byte	0x04, 0x17
        /*002a*/ 	.short	(.L_13 - .L_12)
.L_12:
        /*002c*/ 	.word	0x00000000
        /*0030*/ 	.short	0x0000
        /*0032*/ 	.short	0x0000
        /*0034*/ 	.byte	0x00, 0xf5, 0x21, 0x00


	//----- nvinfo : EIATTR_SPARSE_MMA_MASK
	.align		4
.L_13:
        /*0038*/ 	.byte	0x03, 0x50
        /*003a*/ 	.short	0x0000


	//----- nvinfo : EIATTR_MAXREG_COUNT
	.align		4
        /*003c*/ 	.byte	0x03, 0x1b
        /*003e*/ 	.short	0x00ff


	//----- nvinfo : EIATTR_NUM_BARRIERS
	.align		4
        /*0040*/ 	.byte	0x02, 0x4c
        /*0042*/ 	.byte	0x01
	.zero		1


	//----- nvinfo : EIATTR_MERCURY_ISA_VERSION
	.align		4
        /*0044*/ 	.byte	0x03, 0x5f
        /*0046*/ 	.short	0x0101


	//----- nvinfo : EIATTR_VRC_CTA_INIT_COUNT
	.align		4
        /*0048*/ 	.byte	0x02, 0x4a
	.zero		1
	.zero		1


	//----- nvinfo : EIATTR_EXIT_INSTR_OFFSETS
	.align		4
        /*004c*/ 	.byte	0x04, 0x1c
        /*004e*/ 	.short	(.L_15 - .L_14)


	//   ....[0]....
.L_14:
        /*0050*/ 	.word	0x000001a0


	//   ....[1]....
        /*0054*/ 	.word	0x00000250


	//----- nvinfo : EIATTR_CBANK_PARAM_SIZE
	.align		4
.L_15:
        /*0058*/ 	.byte	0x03, 0x19
        /*005a*/ 	.short	0x0014


	//----- nvinfo : EIATTR_PARAM_CBANK
	.align		4
        /*005c*/ 	.byte	0x04, 0x0a
        /*005e*/ 	.short	(.L_17 - .L_16)
	.align		4
.L_16:
        /*0060*/ 	.word	index@(.nv.constant0._Z18transposeOptimizedPKfPfi)
        /*0064*/ 	.short	0x0380
        /*0066*/ 	.short	0x0014


	//----- nvinfo : EIATTR_SW_WAR
	.align		4
.L_17:
        /*0068*/ 	.byte	0x04, 0x36
        /*006a*/ 	.short	(.L_19 - .L_18)
.L_18:
        /*006c*/ 	.word	0x00000008
.L_19:


//--------------------- .nv.callgraph             --------------------------
	.section	.nv.callgraph,"",@"SHT_CUDA_CALLGRAPH"
	.align	4
	.sectionentsize	8
	.align		4
        /*0000*/ 	.word	0x00000000
	.align		4
        /*0004*/ 	.word	0xffffffff
	.align		4
        /*0008*/ 	.word	0x00000000
	.align		4
        /*000c*/ 	.word	0xfffffffe
	.align		4
        /*0010*/ 	.word	0x00000000
	.align		4
        /*0014*/ 	.word	0xfffffffd
	.align		4
        /*0018*/ 	.word	0x00000000
	.align		4
        /*001c*/ 	.word	0xfffffffc


//--------------------- .text._Z18transposeOptimizedPKfPfi --------------------------
	.section	.text._Z18transposeOptimizedPKfPfi,"ax",@progbits
	.align	128
        .global         _Z18transposeOptimizedPKfPfi
        .type           _Z18transposeOptimizedPKfPfi,@function
        .size           _Z18transposeOptimizedPKfPfi,(.L_x_1 - _Z18transposeOptimizedPKfPfi)
        .other          _Z18transposeOptimizedPKfPfi,@"STO_CUDA_ENTRY STV_DEFAULT"
_Z18transposeOptimizedPKfPfi:
.text._Z18transposeOptimizedPKfPfi:
[----:B------:R-:W-:Y:S01]  /*0000*/  LDC R1, c[0x0][0x37c] ;  /* 0x0000df00ff017b82 */ /* 0x000fe20000000800 */
[----:B------:R-:W0:Y:S01]  /*0010*/  S2R R7, SR_CTAID.X ;  /* 0x0000000000077919 */ /* 0x000e220000002500 */
[----:B------:R-:W1:Y:S01]  /*0020*/  LDCU UR6, c[0x0][0x390] ;  /* 0x00007200ff0677ac */ /* 0x000e620008000800 */
[----:B------:R-:W0:Y:S01]  /*0030*/  S2R R6, SR_TID.X ;  /* 0x0000000000067919 */ /* 0x000e220000002100 */
[----:B------:R-:W2:Y:S01]  /*0040*/  LDCU.64 UR4, c[0x0][0x358] ;  /* 0x00006b00ff0477ac */ /* 0x000ea20008000a00 */
[----:B------:R-:W3:Y:S01]  /*0050*/  S2R R8, SR_TID.Y ;  /* 0x0000000000087919 */ /* 0x000ee20000002200 */
[----:B------:R-:W3:Y:S01]  /*0060*/  S2R R9, SR_CTAID.Y ;  /* 0x0000000000097919 */ /* 0x000ee20000002600 */
[----:B0-----:R-:W-:Y:S02]  /*0070*/  IMAD R0, R7, 0x20, R6 ;  /* 0x0000002007007824 */ /* 0x001fe400078e0206 */
[----:B---3--:R-:W-:-:S05]  /*0080*/  IMAD R5, R9, 0x20, R8 ;  /* 0x0000002009057824 */ /* 0x008fca00078e0208 */
[----:B------:R-:W-:-:S04]  /*0090*/  VIMNMX R2, PT, PT, R0, R5, !PT ;  /* 0x0000000500027248 */ /* 0x000fc80007fe0100 */
[----:B-1----:R-:W-:-:S13]  /*00a0*/  ISETP.GE.AND P0, PT, R2, UR6, PT ;  /* 0x0000000602007c0c */ /* 0x002fda000bf06270 */
[----:B------:R-:W0:Y:S01]  /*00b0*/  @!P0 LDC.64 R2, c[0x0][0x380] ;  /* 0x0000e000ff028b82 */ /* 0x000e220000000a00 */
[----:B------:R-:W-:-:S04]  /*00c0*/  @!P0 IMAD R5, R5, UR6, R0 ;  /* 0x0000000605058c24 */ /* 0x000fc8000f8e0200 */
[----:B0-----:R-:W-:-:S06]  /*00d0*/  @!P0 IMAD.WIDE R2, R5, 0x4, R2 ;  /* 0x0000000405028825 */ /* 0x001fcc00078e0202 */
[----:B--2---:R-:W2:Y:S01]  /*00e0*/  @!P0 LDG.E R2, desc[UR4][R2.64] ;  /* 0x0000000402028981 */ /* 0x004ea2000c1e1900 */
[----:B------:R-:W-:Y:S01]  /*00f0*/  @!P0 MOV R0, 0x400 ;  /* 0x0000040000008802 */ /* 0x000fe20000000f00 */
[----:B------:R-:W-:Y:S01]  /*0100*/  IMAD R4, R9, 0x20, R6 ;  /* 0x0000002009047824 */ /* 0x000fe200078e0206 */
[----:B------:R-:W-:Y:S01]  /*0110*/  LEA R7, R7, R8, 0x5 ;  /* 0x0000000807077211 */ /* 0x000fe200078e28ff */
[----:B------:R-:W0:Y:S02]  /*0120*/  @!P0 S2R R5, SR_CgaCtaId ;  /* 0x0000000000058919 */ /* 0x000e240000008800 */
[----:B0-----:R-:W-:Y:S02]  /*0130*/  @!P0 LEA R0, R5, R0, 0x18 ;  /* 0x0000000005008211 */ /* 0x001fe400078ec0ff */
[----:B------:R-:W-:-:S03]  /*0140*/  VIMNMX R5, PT, PT, R4, R7, !PT ;  /* 0x0000000704057248 */ /* 0x000fc60007fe0100 */
[----:B------:R-:W-:Y:S01]  /*0150*/  @!P0 IMAD R0, R8, 0x84, R0 ;  /* 0x0000008408008824 */ /* 0x000fe200078e0200 */
[----:B------:R-:W-:-:S04]  /*0160*/  ISETP.GE.AND P1, PT, R5, UR6, PT ;  /* 0x0000000605007c0c */ /* 0x000fc8000bf26270 */
[----:B------:R-:W-:-:S05]  /*0170*/  @!P0 LEA R5, R6, R0, 0x2 ;  /* 0x0000000006058211 */ /* 0x000fca00078e10ff */
[----:B--2---:R0:W-:Y:S01]  /*0180*/  @!P0 STS [R5], R2 ;  /* 0x0000000205008388 */ /* 0x0041e20000000800 */
[----:B------:R-:W-:Y:S06]  /*0190*/  BAR.SYNC.DEFER_BLOCKING 0x0 ;  /* 0x0000000000007b1d */ /* 0x000fec0000010000 */
[----:B------:R-:W-:Y:S05]  /*01a0*/  @P1 EXIT ;  /* 0x000000000000194d */ /* 0x000fea0003800000 */
[----:B------:R-:W1:Y:S01]  /*01b0*/  S2R R3, SR_CgaCtaId ;  /* 0x0000000000037919 */ /* 0x000e620000008800 */
[----:B------:R-:W-:Y:S01]  /*01c0*/  MOV R0, 0x400 ;  /* 0x0000040000007802 */ /* 0x000fe20000000f00 */
[----:B------:R-:W-:-:S03]  /*01d0*/  IMAD R7, R7, UR6, R4 ;  /* 0x0000000607077c24 */ /* 0x000fc6000f8e0204 */
[----:B-1----:R-:W-:-:S05]  /*01e0*/  LEA R3, R3, R0, 0x18 ;  /* 0x0000000003037211 */ /* 0x002fca00078ec0ff */
[----:B------:R-:W-:Y:S02]  /*01f0*/  IMAD R0, R6, 0x84, R3 ;  /* 0x0000008406007824 */ /* 0x000fe400078e0203 */
[----:B0-----:R-:W0:Y:S02]  /*0200*/  LDC.64 R2, c[0x0][0x388] ;  /* 0x0000e200ff027b82 */ /* 0x001e240000000a00 */
[----:B------:R-:W-:-:S05]  /*0210*/  IMAD R0, R8, 0x4, R0 ;  /* 0x0000000408007824 */ /* 0x000fca00078e0200 */
[----:B------:R-:W1:Y:S01]  /*0220*/  LDS R5, [R0] ;  /* 0x0000000000057984 */ /* 0x000e620000000800 */
[----:B0-----:R-:W-:-:S05]  /*0230*/  IMAD.WIDE R2, R7, 0x4, R2 ;  /* 0x0000000407027825 */ /* 0x001fca00078e0202 */
[----:B-1----:R-:W-:Y:S01]  /*0240*/  STG.E desc[UR4][R2.64], R5 ;  /* 0x0000000502007986 */ /* 0x002fe2000c101904 */
[----:B------:R-:W-:Y:S05]  /*0250*/  EXIT ;  /* 0x000000000000794d */ /* 0x000fea0003800000 */
.L_x_0:
[----:B------:R-:W-:-:S00]  /*0260*/  BRA `(.L_x_0) ;  /* 0xfffffffc00fc7947 */ /* 0x000fc0000383ffff */
[----:B------:R-:W-:-:S00]  /*0270*/  NOP ;  /* 0x0000000000007918 */ /* 0x000fc00000000000 */
        /* <DEDUP_REMOVED lines=8> */
.L_x_1:


//--------------------- .nv.shared._Z18transposeOptimizedPKfPfi --------------------------
	.section	.nv.shared._Z18transposeOptimizedPKfPfi,"aw",@nobits
	.sectionflags	@""
	.align	4
.nv.shared._Z18transposeOptimizedPKfPfi:
	.zero		5248


//--------------------- .nv.shared.reserved.0     --------------------------
	.section	.nv.shared.reserved.0,"aw",@nobits
	.weak		__nv_reservedSMEM_offset_0_alias
	.size		__nv_reservedSMEM_offset_0_alias, 0, 64
	.other		__nv_reservedSMEM_offset_0_alias,@"STO_CUDA_RESERVED_SHARED STV_DEFAULT"
__nv_reservedSMEM_offset_0_alias:
	.zero		0
	.zero		64


//--------------------- .nv.constant0._Z18transposeOptimizedPKfPfi --------------------------
	.section	.nv.constant0._Z18transposeOptimizedPKfPfi,"a",@progbits
	.sectionflags	@""
	.align	4
.nv.constant0._Z18transposeOptimizedPKfPfi:
	.zero		916


//--------------------- SYMBOLS --------------------------

	.type		.nv.reservedSmem.offset0,@object
	.size		.nv.reservedSmem.offset0,0x4
	.type		.nv.reservedSmem.cap,@object
	.size		.nv.reservedSmem.cap,0x4
